	.headerflags	@"EF_CUDA_TEXMODE_UNIFIED EF_CUDA_64BIT_ADDRESS EF_CUDA_ACCELERATORS EF_CUDA_SM90 EF_CUDA_VIRTUAL_SM(EF_CUDA_SM90)"
	.elftype	@"ET_EXEC"


//--------------------- .nv.info                  --------------------------
	.section	.nv.info,"",@"SHT_CUDA_INFO"
	.align	4


	//----- nvinfo : EIATTR_REGCOUNT
	.align		4
        /*0000*/ 	.byte	0x04, 0x2f
        /*0002*/ 	.short	(.L_3 - .L_2)
	.align		4
.L_2:
        /*0004*/ 	.word	index@(triton_poi_fused__native_batch_norm_legit_no_training_add_28)
        /*0008*/ 	.word	0x0000001a


	//----- nvinfo : EIATTR_MIN_STACK_SIZE
	.align		4
.L_3:
        /*000c*/ 	.byte	0x04, 0x12
        /*000e*/ 	.short	(.L_5 - .L_4)
	.align		4
.L_4:
        /*0010*/ 	.word	index@(triton_poi_fused__native_batch_norm_legit_no_training_add_28)
        /*0014*/ 	.word	0x00000000


	//----- nvinfo : EIATTR_FRAME_SIZE
	.align		4
.L_5:
        /*0018*/ 	.byte	0x04, 0x11
        /*001a*/ 	.short	(.L_7 - .L_6)
	.align		4
.L_6:
        /*001c*/ 	.word	index@(triton_poi_fused__native_batch_norm_legit_no_training_add_28)
        /*0020*/ 	.word	0x00000000


	//----- nvinfo : EIATTR_MIN_STACK_SIZE
	.align		4
.L_7:
        /*0024*/ 	.byte	0x04, 0x12
        /*0026*/ 	.short	(.L_9 - .L_8)
	.align		4
.L_8:
        /*0028*/ 	.word	index@(triton_poi_fused__native_batch_norm_legit_no_training_add_28)
        /*002c*/ 	.word	0x00000000
.L_9:


//--------------------- .nv.info.triton_poi_fused__native_batch_norm_legit_no_training_add_28 --------------------------
	.section	.nv.info.triton_poi_fused__native_batch_norm_legit_no_training_add_28,"",@"SHT_CUDA_INFO"
	.sectionflags	@""
	.align	4


	//----- nvinfo : EIATTR_CUDA_API_VERSION
	.align		4
        /*0000*/ 	.byte	0x04, 0x37
        /*0002*/ 	.short	(.L_11 - .L_10)
.L_10:
        /*0004*/ 	.word	0x0000007c


	//----- nvinfo : EIATTR_KPARAM_INFO
	.align		4
.L_11:
        /*0008*/ 	.byte	0x04, 0x17
        /*000a*/ 	.short	(.L_13 - .L_12)
.L_12:
        /*000c*/ 	.word	0x00000000
        /*0010*/ 	.short	0x0007
        /*0012*/ 	.short	0x0038
        /*0014*/ 	.byte	0x00, 0xf0, 0x11, 0x00


	//----- nvinfo : EIATTR_KPARAM_INFO
	.align		4
.L_13:
        /*0018*/ 	.byte	0x04, 0x17
        /*001a*/ 	.short	(.L_15 - .L_14)
.L_14:
        /*001c*/ 	.word	0x00000000
        /*0020*/ 	.short	0x0006
        /*0022*/ 	.short	0x0030
        /*0024*/ 	.byte	0x00, 0xf4, 0x21, 0x00


	//----- nvinfo : EIATTR_KPARAM_INFO
	.align		4
.L_15:
        /*0028*/ 	.byte	0x04, 0x17
        /*002a*/ 	.short	(.L_17 - .L_16)
.L_16:
        /*002c*/ 	.word	0x00000000
        /*0030*/ 	.short	0x0005
        /*0032*/ 	.short	0x0028
        /*0034*/ 	.byte	0x00, 0xf4, 0x21, 0x00


	//----- nvinfo : EIATTR_KPARAM_INFO
	.align		4
.L_17:
        /*0038*/ 	.byte	0x04, 0x17
        /*003a*/ 	.short	(.L_19 - .L_18)
.L_18:
        /*003c*/ 	.word	0x00000000
        /*0040*/ 	.short	0x0004
        /*0042*/ 	.short	0x0020
        /*0044*/ 	.byte	0x00, 0xf4, 0x21, 0x00


	//----- nvinfo : EIATTR_KPARAM_INFO
	.align		4
.L_19:
        /*0048*/ 	.byte	0x04, 0x17
        /*004a*/ 	.short	(.L_21 - .L_20)
.L_20:
        /*004c*/ 	.word	0x00000000
        /*0050*/ 	.short	0x0003
        /*0052*/ 	.short	0x0018
        /*0054*/ 	.byte	0x00, 0xf4, 0x21, 0x00


	//----- nvinfo : EIATTR_KPARAM_INFO
	.align		4
.L_21:
        /*0058*/ 	.byte	0x04, 0x17
        /*005a*/ 	.short	(.L_23 - .L_22)
.L_22:
        /*005c*/ 	.word	0x00000000
        /*0060*/ 	.short	0x0002
        /*0062*/ 	.short	0x0010
        /*0064*/ 	.byte	0x00, 0xf4, 0x21, 0x00


	//----- nvinfo : EIATTR_KPARAM_INFO
	.align		4
.L_23:
        /*0068*/ 	.byte	0x04, 0x17
        /*006a*/ 	.short	(.L_25 - .L_24)
.L_24:
        /*006c*/ 	.word	0x00000000
        /*0070*/ 	.short	0x0001
        /*0072*/ 	.short	0x0008
        /*0074*/ 	.byte	0x00, 0xf4, 0x21, 0x00


	//----- nvinfo : EIATTR_KPARAM_INFO
	.align		4
.L_25:
        /*0078*/ 	.byte	0x04, 0x17
        /*007a*/ 	.short	(.L_27 - .L_26)
.L_26:
        /*007c*/ 	.word	0x00000000
        /*0080*/ 	.short	0x0000
        /*0082*/ 	.short	0x0000
        /*0084*/ 	.byte	0x00, 0xf4, 0x21, 0x00


	//----- nvinfo : EIATTR_SPARSE_MMA_MASK
	.align		4
.L_27:
        /*0088*/ 	.byte	0x03, 0x50
        /*008a*/ 	.short	0x0000


	//----- nvinfo : EIATTR_MAXREG_COUNT
	.align		4
        /*008c*/ 	.byte	0x03, 0x1b
        /*008e*/ 	.short	0x00ff


	//----- nvinfo : EIATTR_EXIT_INSTR_OFFSETS
	.align		4
        /*0090*/ 	.byte	0x04, 0x1c
        /*0092*/ 	.short	(.L_29 - .L_28)


	//   ....[0]....
.L_28:
        /*0094*/ 	.word	0x00000430


	//   ....[1]....
        /*0098*/ 	.word	0x00000450


	//----- nvinfo : EIATTR_REQNTID
	.align		4
.L_29:
        /*009c*/ 	.byte	0x04, 0x10
        /*009e*/ 	.short	(.L_31 - .L_30)
.L_30:
        /*00a0*/ 	.word	0x00000080
        /*00a4*/ 	.word	0x00000001
        /*00a8*/ 	.word	0x00000001


	//----- nvinfo : EIATTR_CBANK_PARAM_SIZE
	.align		4
.L_31:
        /*00ac*/ 	.byte	0x03, 0x19
        /*00ae*/ 	.short	0x003c


	//----- nvinfo : EIATTR_PARAM_CBANK
	.align		4
        /*00b0*/ 	.byte	0x04, 0x0a
        /*00b2*/ 	.short	(.L_33 - .L_32)
	.align		4
.L_32:
        /*00b4*/ 	.word	index@(.nv.constant0.triton_poi_fused__native_batch_norm_legit_no_training_add_28)
        /*00b8*/ 	.short	0x0210
        /*00ba*/ 	.short	0x003c


	//----- nvinfo : EIATTR_SW_WAR
	.align		4
.L_33:
        /*00bc*/ 	.byte	0x04, 0x36
        /*00be*/ 	.short	(.L_35 - .L_34)
.L_34:
        /*00c0*/ 	.word	0x00000008
.L_35:


//--------------------- .nv.callgraph             --------------------------
	.section	.nv.callgraph,"",@"SHT_CUDA_CALLGRAPH"
	.align	4
	.sectionentsize	8
	.align		4
        /*0000*/ 	.word	0x00000000
	.align		4
        /*0004*/ 	.word	0xffffffff
	.align		4
        /*0008*/ 	.word	0x00000000
	.align		4
        /*000c*/ 	.word	0xfffffffe
	.align		4
        /*0010*/ 	.word	0x00000000
	.align		4
        /*0014*/ 	.word	0xfffffffd
	.align		4
        /*0018*/ 	.word	0x00000000
	.align		4
        /*001c*/ 	.word	0xfffffffc


//--------------------- .nv.constant4             --------------------------
	.section	.nv.constant4,"a",@progbits
	.align	8
	.align		8
.nv.constant4:
        /*0000*/ 	.dword	_$_str
	.align		8
        /*0008*/ 	.dword	_$_str_$_2


//--------------------- .text.triton_poi_fused__native_batch_norm_legit_no_training_add_28 --------------------------
	.section	.text.triton_poi_fused__native_batch_norm_legit_no_training_add_28,"ax",@progbits
	.align	128
        .global         triton_poi_fused__native_batch_norm_legit_no_training_add_28
        .type           triton_poi_fused__native_batch_norm_legit_no_training_add_28,@function
        .size           triton_poi_fused__native_batch_norm_legit_no_training_add_28,(.L_x_1 - triton_poi_fused__native_batch_norm_legit_no_training_add_28)
        .other          triton_poi_fused__native_batch_norm_legit_no_training_add_28,@"STO_CUDA_ENTRY STV_DEFAULT"
triton_poi_fused__native_batch_norm_legit_no_training_add_28:
.text.triton_poi_fused__native_batch_norm_legit_no_training_add_28:
[----:B------:R-:W0:Y:S01]  /*0000*/  LDC R1, c[0x0][0x28] ;  /* 0x00000a00ff017b82 */ /* 0x000e220000000800 */
[----:B------:R-:W1:Y:S07]  /*0010*/  S2R R0, SR_TID.X ;  /* 0x0000000000007919 */ /* 0x000e6e0000002100 */
[----:B------:R-:W2:Y:S01]  /*0020*/  LDC.64 R12, c[0x0][0x228] ;  /* 0x00008a00ff0c7b82 */ /* 0x000ea20000000a00 */
[----:B------:R-:W-:Y:S01]  /*0030*/  CS2R R4, SRZ ;  /* 0x0000000000047805 */ /* 0x000fe2000001ff00 */
[----:B------:R-:W-:Y:S01]  /*0040*/  ULDC.64 UR4, c[0x0][0x208] ;  /* 0x0000820000047ab9 */ /* 0x000fe20000000a00 */
[----:B------:R-:W3:Y:S05]  /*0050*/  S2R R3, SR_CTAID.X ;  /* 0x0000000000037919 */ /* 0x000eea0000002500 */
[----:B------:R-:W4:Y:S08]  /*0060*/  LDC.64 R16, c[0x0][0x218] ;  /* 0x00008600ff107b82 */ /* 0x000f300000000a00 */
[----:B------:R-:W5:Y:S08]  /*0070*/  LDC.64 R18, c[0x0][0x220] ;  /* 0x00008800ff127b82 */ /* 0x000f700000000a00 */
[----:B------:R-:W5:Y:S01]  /*0080*/  LDC.64 R20, c[0x0][0x230] ;  /* 0x00008c00ff147b82 */ /* 0x000f620000000a00 */
[----:B-1----:R-:W-:-:S07]  /*0090*/  SHF.L.U32 R0, R0, 0x1, RZ ;  /* 0x0000000100007819 */ /* 0x002fce00000006ff */
[----:B------:R-:W1:Y:S01]  /*00a0*/  LDC.64 R22, c[0x0][0x238] ;  /* 0x00008e00ff167b82 */ /* 0x000e620000000a00 */
[----:B------:R-:W-:-:S04]  /*00b0*/  LOP3.LUT R0, R0, 0xfe, RZ, 0xc0, !PT ;  /* 0x000000fe00007812 */ /* 0x000fc800078ec0ff */
[----:B---3--:R-:W-:-:S03]  /*00c0*/  LEA R0, R3, R0, 0x8 ;  /* 0x0000000003007211 */ /* 0x008fc600078e40ff */
[----:B------:R-:W3:Y:S01]  /*00d0*/  LDC.64 R8, c[0x0][0x210] ;  /* 0x00008400ff087b82 */ /* 0x000ee20000000a00 */
[C---:B------:R-:W-:Y:S01]  /*00e0*/  ISETP.GE.AND P4, PT, R0.reuse, 0xa00, PT ;  /* 0x00000a000000780c */ /* 0x040fe20003f86270 */
[----:B------:R-:W-:-:S05]  /*00f0*/  IMAD.HI R2, R0, 0x66666667, RZ ;  /* 0x6666666700027827 */ /* 0x000fca00078e02ff */
[----:B------:R-:W-:-:S04]  /*0100*/  SHF.R.U32.HI R3, RZ, 0x1f, R2 ;  /* 0x0000001fff037819 */ /* 0x000fc80000011602 */
[----:B------:R-:W-:-:S05]  /*0110*/  LEA.HI.SX32 R3, R2, R3, 0x1a ;  /* 0x0000000302037211 */ /* 0x000fca00078fd2ff */
[----:B------:R-:W-:-:S04]  /*0120*/  IMAD R10, R3, -0xa0, R0 ;  /* 0xffffff60030a7824 */ /* 0x000fc800078e0200 */
[----:B--2---:R-:W-:-:S05]  /*0130*/  IMAD.WIDE R12, R10, 0x4, R12 ;  /* 0x000000040a0c7825 */ /* 0x004fca00078e020c */
[----:B------:R2:W3:Y:S01]  /*0140*/  @!P4 LDG.E.EL.64 R4, desc[UR4][R12.64] ;  /* 0x000000040c04c981 */ /* 0x0004e2000c2e1b00 */
[----:B------:R-:W-:Y:S02]  /*0150*/  CS2R R2, SRZ ;  /* 0x0000000000027805 */ /* 0x000fe4000001ff00 */
[----:B------:R-:W-:Y:S01]  /*0160*/  CS2R R6, SRZ ;  /* 0x0000000000067805 */ /* 0x000fe2000001ff00 */
[----:B----4-:R-:W-:-:S04]  /*0170*/  IMAD.WIDE R16, R0, 0x4, R16 ;  /* 0x0000000400107825 */ /* 0x010fc800078e0210 */
[C---:B-----5:R-:W-:Y:S01]  /*0180*/  IMAD.WIDE R18, R10.reuse, 0x4, R18 ;  /* 0x000000040a127825 */ /* 0x060fe200078e0212 */
[----:B------:R-:W4:Y:S01]  /*0190*/  @!P4 LDG.E.64 R2, desc[UR4][R16.64] ;  /* 0x000000041002c981 */ /* 0x000f22000c1e1b00 */
[----:B--2---:R-:W-:Y:S02]  /*01a0*/  CS2R R12, SRZ ;  /* 0x00000000000c7805 */ /* 0x004fe4000001ff00 */
[C---:B0-----:R-:W-:Y:S01]  /*01b0*/  IMAD.WIDE R20, R10.reuse, 0x4, R20 ;  /* 0x000000040a147825 */ /* 0x041fe200078e0214 */
[----:B------:R-:W4:Y:S03]  /*01c0*/  @!P4 LDG.E.EL.64 R6, desc[UR4][R18.64] ;  /* 0x000000041206c981 */ /* 0x000f26000c2e1b00 */
[----:B-1----:R-:W-:Y:S01]  /*01d0*/  IMAD.WIDE R22, R10, 0x4, R22 ;  /* 0x000000040a167825 */ /* 0x002fe200078e0216 */
[----:B------:R-:W-:Y:S02]  /*01e0*/  CS2R R10, SRZ ;  /* 0x00000000000a7805 */ /* 0x000fe4000001ff00 */
[----:B------:R-:W-:Y:S01]  /*01f0*/  CS2R R14, SRZ ;  /* 0x00000000000e7805 */ /* 0x000fe2000001ff00 */
[----:B------:R-:W2:Y:S01]  /*0200*/  @!P4 LDG.E.EL.64 R12, desc[UR4][R20.64] ;  /* 0x00000004140cc981 */ /* 0x000ea2000c2e1b00 */
[----:B---3--:R-:W-:-:S03]  /*0210*/  IMAD.WIDE R8, R0, 0x4, R8 ;  /* 0x0000000400087825 */ /* 0x008fc600078e0208 */
[----:B------:R-:W2:Y:S04]  /*0220*/  @!P4 LDG.E.EL.64 R10, desc[UR4][R22.64] ;  /* 0x00000004160ac981 */ /* 0x000ea8000c2e1b00 */
[----:B------:R0:W3:Y:S02]  /*0230*/  @!P4 LDG.E.64 R14, desc[UR4][R8.64] ;  /* 0x00000004080ec981 */ /* 0x0000e4000c1e1b00 */
[----:B0-----:R-:W-:Y:S01]  /*0240*/  HFMA2.MMA R8, -RZ, RZ, 1.625, 0 ;  /* 0x3e800000ff087435 */ /* 0x001fe200000001ff */
[----:B------:R-:W-:Y:S01]  /*0250*/  FADD R4, R4, 9.9999997473787516356e-06 ;  /* 0x3727c5ac04047421 */ /* 0x000fe20000000000 */
[----:B------:R-:W-:-:S03]  /*0260*/  FADD R5, R5, 9.9999997473787516356e-06 ;  /* 0x3727c5ac05057421 */ /* 0x000fc60000000000 */
[----:B------:R-:W0:Y:S08]  /*0270*/  MUFU.SQRT R16, R4 ;  /* 0x0000000400107308 */ /* 0x000e300000002000 */
[----:B------:R1:W5:Y:S01]  /*0280*/  MUFU.SQRT R17, R5 ;  /* 0x0000000500117308 */ /* 0x0003620000002000 */
[----:B----4-:R-:W-:Y:S01]  /*0290*/  FADD R3, -R7, R3 ;  /* 0x0000000307037221 */ /* 0x010fe20000000100 */
[----:B------:R-:W-:Y:S01]  /*02a0*/  FADD R2, -R6, R2 ;  /* 0x0000000206027221 */ /* 0x000fe20000000100 */
[----:B0-----:R-:W-:-:S02]  /*02b0*/  FSETP.GT.AND P0, PT, R16, 8.50705917302346158658e+37, PT ;  /* 0x7e8000001000780b */ /* 0x001fc40003f04000 */
[----:B------:R-:W-:Y:S01]  /*02c0*/  FSETP.GEU.AND P2, PT, R16, 1.175494350822287508e-38, PT ;  /* 0x008000001000780b */ /* 0x000fe20003f4e000 */
[----:B-1----:R-:W0:Y:S01]  /*02d0*/  LDC.64 R4, c[0x0][0x240] ;  /* 0x00009000ff047b82 */ /* 0x002e220000000a00 */
[C---:B------:R-:W-:Y:S02]  /*02e0*/  FSEL R9, R8.reuse, 1, P0 ;  /* 0x3f80000008097808 */ /* 0x040fe40000000000 */
[C---:B-----5:R-:W-:Y:S02]  /*02f0*/  FSETP.GT.AND P1, PT, R17.reuse, 8.50705917302346158658e+37, PT ;  /* 0x7e8000001100780b */ /* 0x060fe40003f24000 */
[----:B------:R-:W-:Y:S02]  /*0300*/  FSETP.GEU.AND P3, PT, R17, 1.175494350822287508e-38, PT ;  /* 0x008000001100780b */ /* 0x000fe40003f6e000 */
[----:B------:R-:W-:-:S03]  /*0310*/  FSEL R8, R8, 1, P1 ;  /* 0x3f80000008087808 */ /* 0x000fc60000800000 */
[----:B------:R-:W-:Y:S02]  /*0320*/  @P0 FMUL R16, R16, 0.25 ;  /* 0x3e80000010100820 */ /* 0x000fe40000400000 */
[----:B------:R-:W-:Y:S02]  /*0330*/  @!P2 FMUL R9, R9, 16777216 ;  /* 0x4b8000000909a820 */ /* 0x000fe40000400000 */
[----:B------:R-:W-:Y:S02]  /*0340*/  @!P2 FMUL R16, R16, 16777216 ;  /* 0x4b8000001010a820 */ /* 0x000fe40000400000 */
[----:B------:R-:W-:-:S04]  /*0350*/  @P1 FMUL R17, R17, 0.25 ;  /* 0x3e80000011111820 */ /* 0x000fc80000400000 */
[----:B------:R-:W1:Y:S01]  /*0360*/  MUFU.RCP R16, R16 ;  /* 0x0000001000107308 */ /* 0x000e620000001000 */
[----:B------:R-:W-:Y:S01]  /*0370*/  @!P3 FMUL R8, R8, 16777216 ;  /* 0x4b8000000808b820 */ /* 0x000fe20000400000 */
[----:B------:R-:W-:Y:S01]  /*0380*/  @!P3 FMUL R17, R17, 16777216 ;  /* 0x4b8000001111b820 */ /* 0x000fe20000400000 */
[----:B0-----:R-:W-:-:S05]  /*0390*/  IMAD.WIDE R4, R0, 0x4, R4 ;  /* 0x0000000400047825 */ /* 0x001fca00078e0204 */
[----:B------:R-:W0:Y:S01]  /*03a0*/  MUFU.RCP R17, R17 ;  /* 0x0000001100117308 */ /* 0x000e220000001000 */
[----:B-1----:R-:W-:-:S04]  /*03b0*/  FMUL R9, R16, R9 ;  /* 0x0000000910097220 */ /* 0x002fc80000400000 */
[----:B------:R-:W-:Y:S01]  /*03c0*/  FMUL R9, R2, R9 ;  /* 0x0000000902097220 */ /* 0x000fe20000400000 */
[----:B0-----:R-:W-:-:S03]  /*03d0*/  FMUL R8, R17, R8 ;  /* 0x0000000811087220 */ /* 0x001fc60000400000 */
[----:B--2---:R-:W-:Y:S01]  /*03e0*/  FFMA R9, R9, R12, R10 ;  /* 0x0000000c09097223 */ /* 0x004fe2000000000a */
[----:B------:R-:W-:-:S03]  /*03f0*/  FMUL R8, R3, R8 ;  /* 0x0000000803087220 */ /* 0x000fc60000400000 */
[----:B---3--:R-:W-:Y:S01]  /*0400*/  FADD R14, R9, R14 ;  /* 0x0000000e090e7221 */ /* 0x008fe20000000000 */
[----:B------:R-:W-:-:S04]  /*0410*/  FFMA R8, R8, R13, R11 ;  /* 0x0000000d08087223 */ /* 0x000fc8000000000b */
[----:B------:R-:W-:Y:S01]  /*0420*/  FADD R15, R8, R15 ;  /* 0x0000000f080f7221 */ /* 0x000fe20000000000 */
[----:B------:R-:W-:Y:S06]  /*0430*/  @P4 EXIT ;  /* 0x000000000000494d */ /* 0x000fec0003800000 */
[----:B------:R-:W-:Y:S01]  /*0440*/  STG.E.64 desc[UR4][R4.64], R14 ;  /* 0x0000000e04007986 */ /* 0x000fe2000c101b04 */
[----:B------:R-:W-:Y:S05]  /*0450*/  EXIT ;  /* 0x000000000000794d */ /* 0x000fea0003800000 */
.L_x_0:
[----:B------:R-:W-:-:S00]  /*0460*/  BRA `(.L_x_0) ;  /* 0xfffffffc00fc7947 */ /* 0x000fc0000383ffff */
[----:B------:R-:W-:-:S00]  /*0470*/  NOP ;  /* 0x0000000000007918 */ /* 0x000fc00000000000 */
        /* <DEDUP_REMOVED lines=8> */
.L_x_1:


//--------------------- .nv.global.init           --------------------------
	.section	.nv.global.init,"aw",@progbits
.nv.global.init:
	.type		_$_str,@object
	.size		_$_str,(_$_str_$_2 - _$_str)
_$_str:
        /*0000*/ 	.byte	0x5f, 0x5f, 0x43, 0x55, 0x44, 0x41, 0x5f, 0x46, 0x54, 0x5a, 0x00
	.type		_$_str_$_2,@object
	.size		_$_str_$_2,(.L_1 - _$_str_$_2)
_$_str_$_2:
        /*000b*/ 	.byte	0x5f, 0x5f, 0x43, 0x55, 0x44, 0x41, 0x5f, 0x50, 0x52, 0x45, 0x43, 0x5f, 0x53, 0x51, 0x52, 0x54
        /*001b*/ 	.byte	0x00
.L_1:


//--------------------- .nv.constant0.triton_poi_fused__native_batch_norm_legit_no_training_add_28 --------------------------
	.section	.nv.constant0.triton_poi_fused__native_batch_norm_legit_no_training_add_28,"a",@progbits
	.sectionflags	@""
	.align	4
.nv.constant0.triton_poi_fused__native_batch_norm_legit_no_training_add_28:
	.zero		588
